	.headerflags	@"EF_CUDA_TEXMODE_UNIFIED EF_CUDA_64BIT_ADDRESS EF_CUDA_ACCELERATORS EF_CUDA_SM90 EF_CUDA_VIRTUAL_SM(EF_CUDA_SM90)"
	.elftype	@"ET_EXEC"


//--------------------- .nv.info                  --------------------------
	.section	.nv.info,"",@"SHT_CUDA_INFO"
	.align	4


	//----- nvinfo : EIATTR_REGCOUNT
	.align		4
        /*0000*/ 	.byte	0x04, 0x2f
        /*0002*/ 	.short	(.L_2 - .L_1)
	.align		4
.L_1:
        /*0004*/ 	.word	index@(triton_poi_fused_gelu_8)
        /*0008*/ 	.word	0x00000012


	//----- nvinfo : EIATTR_MIN_STACK_SIZE
	.align		4
.L_2:
        /*000c*/ 	.byte	0x04, 0x12
        /*000e*/ 	.short	(.L_4 - .L_3)
	.align		4
.L_3:
        /*0010*/ 	.word	index@(triton_poi_fused_gelu_8)
        /*0014*/ 	.word	0x00000000


	//----- nvinfo : EIATTR_FRAME_SIZE
	.align		4
.L_4:
        /*0018*/ 	.byte	0x04, 0x11
        /*001a*/ 	.short	(.L_6 - .L_5)
	.align		4
.L_5:
        /*001c*/ 	.word	index@(triton_poi_fused_gelu_8)
        /*0020*/ 	.word	0x00000000


	//----- nvinfo : EIATTR_MIN_STACK_SIZE
	.align		4
.L_6:
        /*0024*/ 	.byte	0x04, 0x12
        /*0026*/ 	.short	(.L_8 - .L_7)
	.align		4
.L_7:
        /*0028*/ 	.word	index@(triton_poi_fused_gelu_8)
        /*002c*/ 	.word	0x00000000
.L_8:


//--------------------- .nv.info.triton_poi_fused_gelu_8 --------------------------
	.section	.nv.info.triton_poi_fused_gelu_8,"",@"SHT_CUDA_INFO"
	.sectionflags	@""
	.align	4


	//----- nvinfo : EIATTR_CUDA_API_VERSION
	.align		4
        /*0000*/ 	.byte	0x04, 0x37
        /*0002*/ 	.short	(.L_10 - .L_9)
.L_9:
        /*0004*/ 	.word	0x0000007c


	//----- nvinfo : EIATTR_KPARAM_INFO
	.align		4
.L_10:
        /*0008*/ 	.byte	0x04, 0x17
        /*000a*/ 	.short	(.L_12 - .L_11)
.L_11:
        /*000c*/ 	.word	0x00000000
        /*0010*/ 	.short	0x0002
        /*0012*/ 	.short	0x0010
        /*0014*/ 	.byte	0x00, 0xf0, 0x11, 0x00


	//----- nvinfo : EIATTR_KPARAM_INFO
	.align		4
.L_12:
        /*0018*/ 	.byte	0x04, 0x17
        /*001a*/ 	.short	(.L_14 - .L_13)
.L_13:
        /*001c*/ 	.word	0x00000000
        /*0020*/ 	.short	0x0001
        /*0022*/ 	.short	0x0008
        /*0024*/ 	.byte	0x00, 0xf4, 0x21, 0x00


	//----- nvinfo : EIATTR_KPARAM_INFO
	.align		4
.L_14:
        /*0028*/ 	.byte	0x04, 0x17
        /*002a*/ 	.short	(.L_16 - .L_15)
.L_15:
        /*002c*/ 	.word	0x00000000
        /*0030*/ 	.short	0x0000
        /*0032*/ 	.short	0x0000
        /*0034*/ 	.byte	0x00, 0xf4, 0x21, 0x00


	//----- nvinfo : EIATTR_SPARSE_MMA_MASK
	.align		4
.L_16:
        /*0038*/ 	.byte	0x03, 0x50
        /*003a*/ 	.short	0x0000


	//----- nvinfo : EIATTR_MAXREG_COUNT
	.align		4
        /*003c*/ 	.byte	0x03, 0x1b
        /*003e*/ 	.short	0x00ff


	//----- nvinfo : EIATTR_EXIT_INSTR_OFFSETS
	.align		4
        /*0040*/ 	.byte	0x04, 0x1c
        /*0042*/ 	.short	(.L_18 - .L_17)


	//   ....[0]....
.L_17:
        /*0044*/ 	.word	0x00000500


	//   ....[1]....
        /*0048*/ 	.word	0x00000520


	//----- nvinfo : EIATTR_REQNTID
	.align		4
.L_18:
        /*004c*/ 	.byte	0x04, 0x10
        /*004e*/ 	.short	(.L_20 - .L_19)
.L_19:
        /*0050*/ 	.word	0x00000020
        /*0054*/ 	.word	0x00000001
        /*0058*/ 	.word	0x00000001


	//----- nvinfo : EIATTR_CBANK_PARAM_SIZE
	.align		4
.L_20:
        /*005c*/ 	.byte	0x03, 0x19
        /*005e*/ 	.short	0x0014


	//----- nvinfo : EIATTR_PARAM_CBANK
	.align		4
        /*0060*/ 	.byte	0x04, 0x0a
        /*0062*/ 	.short	(.L_22 - .L_21)
	.align		4
.L_21:
        /*0064*/ 	.word	index@(.nv.constant0.triton_poi_fused_gelu_8)
        /*0068*/ 	.short	0x0210
        /*006a*/ 	.short	0x0014


	//----- nvinfo : EIATTR_SW_WAR
	.align		4
.L_22:
        /*006c*/ 	.byte	0x04, 0x36
        /*006e*/ 	.short	(.L_24 - .L_23)
.L_23:
        /*0070*/ 	.word	0x00000008
.L_24:


//--------------------- .nv.callgraph             --------------------------
	.section	.nv.callgraph,"",@"SHT_CUDA_CALLGRAPH"
	.align	4
	.sectionentsize	8
	.align		4
        /*0000*/ 	.word	0x00000000
	.align		4
        /*0004*/ 	.word	0xffffffff
	.align		4
        /*0008*/ 	.word	0x00000000
	.align		4
        /*000c*/ 	.word	0xfffffffe
	.align		4
        /*0010*/ 	.word	0x00000000
	.align		4
        /*0014*/ 	.word	0xfffffffd
	.align		4
        /*0018*/ 	.word	0x00000000
	.align		4
        /*001c*/ 	.word	0xfffffffc


//--------------------- .nv.constant4             --------------------------
	.section	.nv.constant4,"a",@progbits
	.align	8
	.align		8
.nv.constant4:
        /*0000*/ 	.dword	_$_str


//--------------------- .text.triton_poi_fused_gelu_8 --------------------------
	.section	.text.triton_poi_fused_gelu_8,"ax",@progbits
	.align	128
        .global         triton_poi_fused_gelu_8
        .type           triton_poi_fused_gelu_8,@function
        .size           triton_poi_fused_gelu_8,(.L_x_1 - triton_poi_fused_gelu_8)
        .other          triton_poi_fused_gelu_8,@"STO_CUDA_ENTRY STV_DEFAULT"
triton_poi_fused_gelu_8:
.text.triton_poi_fused_gelu_8:
[----:B------:R-:W0:Y:S02]  /*0000*/  LDC R1, c[0x0][0x28] ;  /* 0x00000a00ff017b82 */ /* 0x000e240000000800 */
[----:B------:R-:W1:Y:S01]  /*0010*/  S2R R0, SR_TID.X ;  /* 0x0000000000007919 */ /* 0x000e620000002100 */
[----:B------:R-:W2:Y:S01]  /*0020*/  LDC.64 R4, c[0x0][0x210] ;  /* 0x00008400ff047b82 */ /* 0x000ea20000000a00 */
[----:B------:R-:W-:Y:S01]  /*0030*/  CS2R R2, SRZ ;  /* 0x0000000000027805 */ /* 0x000fe2000001ff00 */
[----:B------:R-:W-:Y:S01]  /*0040*/  ULDC.64 UR4, c[0x0][0x208] ;  /* 0x0000820000047ab9 */ /* 0x000fe20000000a00 */
[----:B------:R-:W3:Y:S01]  /*0050*/  S2R R7, SR_CTAID.X ;  /* 0x0000000000077919 */ /* 0x000ee20000002500 */
[----:B------:R-:W-:Y:S01]  /*0060*/  HFMA2.MMA R8, -RZ, RZ, 0.470947265625, -12.46875 ;  /* 0x3789ca3cff087435 */ /* 0x000fe200000001ff */
[----:B------:R-:W-:Y:S01]  /*0070*/  MOV R9, 0xb9f560b9 ;  /* 0xb9f560b900097802 */ /* 0x000fe20000000f00 */
[----:B------:R-:W-:Y:S01]  /*0080*/  HFMA2.MMA R10, -RZ, RZ, 0.958984375, -6.1690807342529296875e-05 ;  /* 0x3bac840bff0a7435 */ /* 0x000fe200000001ff */
[----:B------:R-:W-:Y:S01]  /*0090*/  IMAD.MOV.U32 R6, RZ, RZ, 0x3bac840b ;  /* 0x3bac840bff067424 */ /* 0x000fe200078e00ff */
[----:B------:R-:W-:Y:S01]  /*00a0*/  ULDC.64 UR6, c[0x0][0x218] ;  /* 0x0000860000067ab9 */ /* 0x000fe20000000a00 */
[----:B-1----:R-:W-:-:S04]  /*00b0*/  SHF.L.U32 R0, R0, 0x1, RZ ;  /* 0x0000000100007819 */ /* 0x002fc800000006ff */
[----:B------:R-:W-:-:S04]  /*00c0*/  LOP3.LUT R0, R0, 0x3e, RZ, 0xc0, !PT ;  /* 0x0000003e00007812 */ /* 0x000fc800078ec0ff */
[----:B---3--:R-:W-:-:S04]  /*00d0*/  LEA R7, R7, R0, 0x6 ;  /* 0x0000000007077211 */ /* 0x008fc800078e30ff */
[C---:B------:R-:W-:Y:S01]  /*00e0*/  ISETP.GE.AND P0, PT, R7.reuse, 0x40, PT ;  /* 0x000000400700780c */ /* 0x040fe20003f06270 */
[----:B--2---:R-:W-:-:S12]  /*00f0*/  IMAD.WIDE R4, R7, 0x4, R4 ;  /* 0x0000000407047825 */ /* 0x004fd800078e0204 */
[----:B------:R1:W2:Y:S01]  /*0100*/  @!P0 LDG.E.64 R2, desc[UR4][R4.64] ;  /* 0x0000000404028981 */ /* 0x0002a2000c1e1b00 */
[----:B------:R-:W-:Y:S01]  /*0110*/  HFMA2.MMA R0, -RZ, RZ, 0.470947265625, -12.46875 ;  /* 0x3789ca3cff007435 */ /* 0x000fe200000001ff */
[----:B-1----:R-:W-:Y:S01]  /*0120*/  MOV R5, 0xb9f560b9 ;  /* 0xb9f560b900057802 */ /* 0x002fe20000000f00 */
[----:B------:R-:W-:Y:S02]  /*0130*/  IMAD.MOV.U32 R4, RZ, RZ, 0x3e1cf906 ;  /* 0x3e1cf906ff047424 */ /* 0x000fe400078e00ff */
[----:B--2---:R-:W-:Y:S01]  /*0140*/  FMUL R12, R2, 0.70710676908493041992 ;  /* 0x3f3504f3020c7820 */ /* 0x004fe20000400000 */
[----:B------:R-:W-:-:S03]  /*0150*/  FMUL R14, R3, 0.70710676908493041992 ;  /* 0x3f3504f3030e7820 */ /* 0x000fc60000400000 */
[----:B------:R-:W-:Y:S01]  /*0160*/  FADD.FTZ R11, |R12|, -RZ ;  /* 0x800000ff0c0b7221 */ /* 0x000fe20000010200 */
[----:B------:R-:W-:-:S04]  /*0170*/  FADD.FTZ R13, |R14|, -RZ ;  /* 0x800000ff0e0d7221 */ /* 0x000fc80000010200 */
[----:B------:R-:W-:Y:S02]  /*0180*/  FSETP.GE.AND P1, PT, R11, 1.0029599666595458984, PT ;  /* 0x3f8060fe0b00780b */ /* 0x000fe40003f26000 */
[----:B------:R-:W-:-:S11]  /*0190*/  FSETP.GE.AND P2, PT, R13, 1.0029599666595458984, PT ;  /* 0x3f8060fe0d00780b */ /* 0x000fd60003f46000 */
[----:B------:R-:W-:Y:S01]  /*01a0*/  @!P1 MOV R0, 0x38b1e96a ;  /* 0x38b1e96a00009802 */ /* 0x000fe20000000f00 */
[----:B------:R-:W-:Y:S01]  /*01b0*/  @!P1 IMAD.MOV.U32 R9, RZ, RZ, -0x45a8b2e0 ;  /* 0xba574d20ff099424 */ /* 0x000fe200078e00ff */
[----:B------:R-:W-:Y:S01]  /*01c0*/  @!P2 MOV R8, 0x38b1e96a ;  /* 0x38b1e96a0008a802 */ /* 0x000fe20000000f00 */
[----:B------:R-:W-:Y:S01]  /*01d0*/  @!P1 FMUL R11, R12, R12 ;  /* 0x0000000c0c0b9220 */ /* 0x000fe20000400000 */
[----:B------:R-:W-:Y:S01]  /*01e0*/  @!P2 MOV R5, 0xba574d20 ;  /* 0xba574d200005a802 */ /* 0x000fe20000000f00 */
[----:B------:R-:W-:Y:S01]  /*01f0*/  @!P2 FMUL R13, R14, R14 ;  /* 0x0000000e0e0da220 */ /* 0x000fe20000400000 */
[----:B------:R-:W-:Y:S01]  /*0200*/  @!P2 MOV R10, 0x3baad5ea ;  /* 0x3baad5ea000aa802 */ /* 0x000fe20000000f00 */
[----:B------:R-:W-:Y:S01]  /*0210*/  FFMA.FTZ R9, R11, R0, R9 ;  /* 0x000000000b097223 */ /* 0x000fe20000010009 */
[----:B------:R-:W-:Y:S02]  /*0220*/  @!P1 IMAD.MOV.U32 R6, RZ, RZ, 0x3baad5ea ;  /* 0x3baad5eaff069424 */ /* 0x000fe400078e00ff */
[----:B------:R-:W-:Y:S01]  /*0230*/  FFMA.FTZ R5, R13, R8, R5 ;  /* 0x000000080d057223 */ /* 0x000fe20000010005 */
[----:B------:R-:W-:Y:S01]  /*0240*/  MOV R0, 0xbd0c8162 ;  /* 0xbd0c816200007802 */ /* 0x000fe20000000f00 */
[----:B------:R-:W-:Y:S01]  /*0250*/  HFMA2.MMA R8, -RZ, RZ, -1.26171875, -2.110004425048828125e-05 ;  /* 0xbd0c8162ff087435 */ /* 0x000fe200000001ff */
[----:B------:R-:W-:Y:S01]  /*0260*/  @!P1 MOV R0, 0xbcdc1be7 ;  /* 0xbcdc1be700009802 */ /* 0x000fe20000000f00 */
[----:B------:R-:W-:Y:S01]  /*0270*/  FFMA.FTZ R9, R9, R11, R6 ;  /* 0x0000000b09097223 */ /* 0x000fe20000010006 */
[----:B------:R-:W-:Y:S01]  /*0280*/  FFMA.FTZ R15, R5, R13, R10 ;  /* 0x0000000d050f7223 */ /* 0x000fe2000001000a */
[----:B------:R-:W-:Y:S01]  /*0290*/  HFMA2.MMA R5, -RZ, RZ, 1.853515625, -0.00091457366943359375 ;  /* 0x3f6a937eff057435 */ /* 0x000fe200000001ff */
[----:B------:R-:W-:-:S02]  /*02a0*/  @!P1 IMAD.MOV.U32 R4, RZ, RZ, 0x3de718af ;  /* 0x3de718afff049424 */ /* 0x000fc400078e00ff */
[-C--:B------:R-:W-:Y:S01]  /*02b0*/  FFMA.FTZ R9, R9, R11.reuse, R0 ;  /* 0x0000000b09097223 */ /* 0x080fe20000010000 */
[----:B------:R-:W-:Y:S01]  /*02c0*/  @!P2 MOV R8, 0xbcdc1be7 ;  /* 0xbcdc1be70008a802 */ /* 0x000fe20000000f00 */
[----:B------:R-:W-:Y:S01]  /*02d0*/  HFMA2.MMA R0, -RZ, RZ, 1.78125, -136.25 ;  /* 0x3f20d842ff007435 */ /* 0x000fe200000001ff */
[----:B------:R-:W-:Y:S01]  /*02e0*/  MOV R6, 0x3e1cf906 ;  /* 0x3e1cf90600067802 */ /* 0x000fe20000000f00 */
[----:B------:R-:W-:Y:S01]  /*02f0*/  FFMA.FTZ R4, R9, R11, R4 ;  /* 0x0000000b09047223 */ /* 0x000fe20000010004 */
[----:B------:R-:W-:Y:S01]  /*0300*/  @!P1 MOV R5, 0xbec093ac ;  /* 0xbec093ac00059802 */ /* 0x000fe20000000f00 */
[----:B------:R-:W-:Y:S01]  /*0310*/  FFMA.FTZ R15, R15, R13, R8 ;  /* 0x0000000d0f0f7223 */ /* 0x000fe20000010008 */
[----:B------:R-:W-:Y:S01]  /*0320*/  @!P2 IMAD.MOV.U32 R6, RZ, RZ, 0x3de718af ;  /* 0x3de718afff06a424 */ /* 0x000fe200078e00ff */
[----:B------:R-:W-:Y:S02]  /*0330*/  MOV R8, 0x3f6a937e ;  /* 0x3f6a937e00087802 */ /* 0x000fe40000000f00 */
[----:B------:R-:W-:Y:S01]  /*0340*/  FFMA.FTZ R5, R4, R11, R5 ;  /* 0x0000000b04057223 */ /* 0x000fe20000010005 */
[----:B------:R-:W-:Y:S01]  /*0350*/  HFMA2.MMA R4, -RZ, RZ, 1.78125, -136.25 ;  /* 0x3f20d842ff047435 */ /* 0x000fe200000001ff */
[----:B------:R-:W-:Y:S01]  /*0360*/  @!P2 MOV R8, 0xbec093ac ;  /* 0xbec093ac0008a802 */ /* 0x000fe20000000f00 */
[----:B------:R-:W-:Y:S01]  /*0370*/  FFMA.FTZ R15, R15, R13, R6 ;  /* 0x0000000d0f0f7223 */ /* 0x000fe20000010006 */
[----:B------:R-:W-:-:S02]  /*0380*/  @!P1 MOV R0, 0x3e0375d3 ;  /* 0x3e0375d300009802 */ /* 0x000fc40000000f00 */
[----:B------:R-:W-:Y:S01]  /*0390*/  FSEL R9, -R11, R12, P1 ;  /* 0x0000000c0b097208 */ /* 0x000fe20000800100 */
[----:B------:R-:W-:Y:S01]  /*03a0*/  FFMA.FTZ R15, R15, R13, R8 ;  /* 0x0000000d0f0f7223 */ /* 0x000fe20000010008 */
[----:B------:R-:W-:Y:S01]  /*03b0*/  @!P2 MOV R4, 0x3e0375d3 ;  /* 0x3e0375d30004a802 */ /* 0x000fe20000000f00 */
[----:B------:R-:W-:Y:S01]  /*03c0*/  FFMA.FTZ R0, R5, R11, R0 ;  /* 0x0000000b05007223 */ /* 0x000fe20000010000 */
[----:B------:R-:W-:Y:S01]  /*03d0*/  FSEL R6, -R13, R14, P2 ;  /* 0x0000000e0d067208 */ /* 0x000fe20001000100 */
[----:B------:R-:W-:Y:S01]  /*03e0*/  FMUL R8, R2, 0.5 ;  /* 0x3f00000002087820 */ /* 0x000fe20000400000 */
[----:B------:R-:W-:Y:S01]  /*03f0*/  SHF.R.S32.HI R10, RZ, 0x1f, R7 ;  /* 0x0000001fff0a7819 */ /* 0x000fe20000011407 */
[----:B------:R-:W-:Y:S01]  /*0400*/  FFMA.FTZ R15, R15, R13, R4 ;  /* 0x0000000d0f0f7223 */ /* 0x000fe20000010004 */
[----:B------:R-:W-:-:S03]  /*0410*/  FFMA.FTZ R0, R0, R9, R9 ;  /* 0x0000000900007223 */ /* 0x000fc60000010009 */
[----:B------:R-:W-:Y:S01]  /*0420*/  FFMA.FTZ R6, R15, R6, R6 ;  /* 0x000000060f067223 */ /* 0x000fe20000010006 */
[----:B------:R-:W1:Y:S08]  /*0430*/  @P1 MUFU.EX2 R4, R0 ;  /* 0x0000000000041308 */ /* 0x000e700000000800 */
[----:B------:R-:W2:Y:S01]  /*0440*/  @P2 MUFU.EX2 R5, R6 ;  /* 0x0000000600052308 */ /* 0x000ea20000000800 */
[----:B-1----:R-:W-:-:S05]  /*0450*/  @P1 FADD R4, -R4, 1 ;  /* 0x3f80000004041421 */ /* 0x002fca0000000100 */
[----:B------:R-:W-:Y:S01]  /*0460*/  @P1 LOP3.LUT R0, R4, 0x80000000, R12, 0xf8, !PT ;  /* 0x8000000004001812 */ /* 0x000fe200078ef80c */
[----:B------:R-:W-:Y:S01]  /*0470*/  FMUL R4, R3, 0.5 ;  /* 0x3f00000003047820 */ /* 0x000fe20000400000 */
[----:B------:R-:W-:Y:S01]  /*0480*/  LEA R2, P1, R7, UR6, 0x2 ;  /* 0x0000000607027c11 */ /* 0x000fe2000f8210ff */
[----:B--2---:R-:W-:-:S03]  /*0490*/  @P2 FADD R5, -R5, 1 ;  /* 0x3f80000005052421 */ /* 0x004fc60000000100 */
[----:B------:R-:W-:Y:S02]  /*04a0*/  LEA.HI.X R3, R7, UR7, R10, 0x2, P1 ;  /* 0x0000000707037c11 */ /* 0x000fe400088f140a */
[----:B------:R-:W-:Y:S01]  /*04b0*/  @P2 LOP3.LUT R6, R5, 0x80000000, R14, 0xf8, !PT ;  /* 0x8000000005062812 */ /* 0x000fe200078ef80e */
[----:B------:R-:W-:-:S04]  /*04c0*/  FADD R5, R0, 1 ;  /* 0x3f80000000057421 */ /* 0x000fc80000000000 */
[----:B------:R-:W-:Y:S01]  /*04d0*/  FADD R9, R6, 1 ;  /* 0x3f80000006097421 */ /* 0x000fe20000000000 */
[----:B------:R-:W-:-:S03]  /*04e0*/  FMUL R8, R8, R5 ;  /* 0x0000000508087220 */ /* 0x000fc60000400000 */
[----:B------:R-:W-:Y:S01]  /*04f0*/  FMUL R9, R4, R9 ;  /* 0x0000000904097220 */ /* 0x000fe20000400000 */
[----:B------:R-:W-:Y:S06]  /*0500*/  @P0 EXIT ;  /* 0x000000000000094d */ /* 0x000fec0003800000 */
[----:B------:R-:W-:Y:S01]  /*0510*/  STG.E.64 desc[UR4][R2.64], R8 ;  /* 0x0000000802007986 */ /* 0x000fe2000c101b04 */
[----:B------:R-:W-:Y:S05]  /*0520*/  EXIT ;  /* 0x000000000000794d */ /* 0x000fea0003800000 */
.L_x_0:
[----:B------:R-:W-:-:S00]  /*0530*/  BRA `(.L_x_0) ;  /* 0xfffffffc00fc7947 */ /* 0x000fc0000383ffff */
[----:B------:R-:W-:-:S00]  /*0540*/  NOP ;  /* 0x0000000000007918 */ /* 0x000fc00000000000 */
        /* <DEDUP_REMOVED lines=11> */
.L_x_1:


//--------------------- .nv.global.init           --------------------------
	.section	.nv.global.init,"aw",@progbits
.nv.global.init:
	.type		_$_str,@object
	.size		_$_str,(.L_0 - _$_str)
_$_str:
        /*0000*/ 	.byte	0x5f, 0x5f, 0x43, 0x55, 0x44, 0x41, 0x5f, 0x46, 0x54, 0x5a, 0x00
.L_0:


//--------------------- .nv.constant0.triton_poi_fused_gelu_8 --------------------------
	.section	.nv.constant0.triton_poi_fused_gelu_8,"a",@progbits
	.sectionflags	@""
	.align	4
.nv.constant0.triton_poi_fused_gelu_8:
	.zero		548
